	.headerflags	@"EF_CUDA_TEXMODE_UNIFIED EF_CUDA_64BIT_ADDRESS EF_CUDA_ACCELERATORS EF_CUDA_SM90 EF_CUDA_VIRTUAL_SM(EF_CUDA_SM90)"
	.elftype	@"ET_EXEC"


//--------------------- .nv.info                  --------------------------
	.section	.nv.info,"",@"SHT_CUDA_INFO"
	.align	4


	//----- nvinfo : EIATTR_REGCOUNT
	.align		4
        /*0000*/ 	.byte	0x04, 0x2f
        /*0002*/ 	.short	(.L_3 - .L_2)
	.align		4
.L_2:
        /*0004*/ 	.word	index@(triton_poi_fused__native_batch_norm_legit_no_training_add_convolution_93)
        /*0008*/ 	.word	0x00000020


	//----- nvinfo : EIATTR_MIN_STACK_SIZE
	.align		4
.L_3:
        /*000c*/ 	.byte	0x04, 0x12
        /*000e*/ 	.short	(.L_5 - .L_4)
	.align		4
.L_4:
        /*0010*/ 	.word	index@(triton_poi_fused__native_batch_norm_legit_no_training_add_convolution_93)
        /*0014*/ 	.word	0x00000000


	//----- nvinfo : EIATTR_FRAME_SIZE
	.align		4
.L_5:
        /*0018*/ 	.byte	0x04, 0x11
        /*001a*/ 	.short	(.L_7 - .L_6)
	.align		4
.L_6:
        /*001c*/ 	.word	index@(triton_poi_fused__native_batch_norm_legit_no_training_add_convolution_93)
        /*0020*/ 	.word	0x00000000


	//----- nvinfo : EIATTR_MIN_STACK_SIZE
	.align		4
.L_7:
        /*0024*/ 	.byte	0x04, 0x12
        /*0026*/ 	.short	(.L_9 - .L_8)
	.align		4
.L_8:
        /*0028*/ 	.word	index@(triton_poi_fused__native_batch_norm_legit_no_training_add_convolution_93)
        /*002c*/ 	.word	0x00000000
.L_9:


//--------------------- .nv.info.triton_poi_fused__native_batch_norm_legit_no_training_add_convolution_93 --------------------------
	.section	.nv.info.triton_poi_fused__native_batch_norm_legit_no_training_add_convolution_93,"",@"SHT_CUDA_INFO"
	.sectionflags	@""
	.align	4


	//----- nvinfo : EIATTR_CUDA_API_VERSION
	.align		4
        /*0000*/ 	.byte	0x04, 0x37
        /*0002*/ 	.short	(.L_11 - .L_10)
.L_10:
        /*0004*/ 	.word	0x0000007c


	//----- nvinfo : EIATTR_KPARAM_INFO
	.align		4
.L_11:
        /*0008*/ 	.byte	0x04, 0x17
        /*000a*/ 	.short	(.L_13 - .L_12)
.L_12:
        /*000c*/ 	.word	0x00000000
        /*0010*/ 	.short	0x000d
        /*0012*/ 	.short	0x0068
        /*0014*/ 	.byte	0x00, 0xf0, 0x11, 0x00


	//----- nvinfo : EIATTR_KPARAM_INFO
	.align		4
.L_13:
        /*0018*/ 	.byte	0x04, 0x17
        /*001a*/ 	.short	(.L_15 - .L_14)
.L_14:
        /*001c*/ 	.word	0x00000000
        /*0020*/ 	.short	0x000c
        /*0022*/ 	.short	0x0060
        /*0024*/ 	.byte	0x00, 0xf4, 0x21, 0x00


	//----- nvinfo : EIATTR_KPARAM_INFO
	.align		4
.L_15:
        /*0028*/ 	.byte	0x04, 0x17
        /*002a*/ 	.short	(.L_17 - .L_16)
.L_16:
        /*002c*/ 	.word	0x00000000
        /*0030*/ 	.short	0x000b
        /*0032*/ 	.short	0x0058
        /*0034*/ 	.byte	0x00, 0xf4, 0x21, 0x00


	//----- nvinfo : EIATTR_KPARAM_INFO
	.align		4
.L_17:
        /*0038*/ 	.byte	0x04, 0x17
        /*003a*/ 	.short	(.L_19 - .L_18)
.L_18:
        /*003c*/ 	.word	0x00000000
        /*0040*/ 	.short	0x000a
        /*0042*/ 	.short	0x0050
        /*0044*/ 	.byte	0x00, 0xf4, 0x21, 0x00


	//----- nvinfo : EIATTR_KPARAM_INFO
	.align		4
.L_19:
        /*0048*/ 	.byte	0x04, 0x17
        /*004a*/ 	.short	(.L_21 - .L_20)
.L_20:
        /*004c*/ 	.word	0x00000000
        /*0050*/ 	.short	0x0009
        /*0052*/ 	.short	0x0048
        /*0054*/ 	.byte	0x00, 0xf4, 0x21, 0x00


	//----- nvinfo : EIATTR_KPARAM_INFO
	.align		4
.L_21:
        /*0058*/ 	.byte	0x04, 0x17
        /*005a*/ 	.short	(.L_23 - .L_22)
.L_22:
        /*005c*/ 	.word	0x00000000
        /*0060*/ 	.short	0x0008
        /*0062*/ 	.short	0x0040
        /*0064*/ 	.byte	0x00, 0xf4, 0x21, 0x00


	//----- nvinfo : EIATTR_KPARAM_INFO
	.align		4
.L_23:
        /*0068*/ 	.byte	0x04, 0x17
        /*006a*/ 	.short	(.L_25 - .L_24)
.L_24:
        /*006c*/ 	.word	0x00000000
        /*0070*/ 	.short	0x0007
        /*0072*/ 	.short	0x0038
        /*0074*/ 	.byte	0x00, 0xf4, 0x21, 0x00


	//----- nvinfo : EIATTR_KPARAM_INFO
	.align		4
.L_25:
        /*0078*/ 	.byte	0x04, 0x17
        /*007a*/ 	.short	(.L_27 - .L_26)
.L_26:
        /*007c*/ 	.word	0x00000000
        /*0080*/ 	.short	0x0006
        /*0082*/ 	.short	0x0030
        /*0084*/ 	.byte	0x00, 0xf4, 0x21, 0x00


	//----- nvinfo : EIATTR_KPARAM_INFO
	.align		4
.L_27:
        /*0088*/ 	.byte	0x04, 0x17
        /*008a*/ 	.short	(.L_29 - .L_28)
.L_28:
        /*008c*/ 	.word	0x00000000
        /*0090*/ 	.short	0x0005
        /*0092*/ 	.short	0x0028
        /*0094*/ 	.byte	0x00, 0xf4, 0x21, 0x00


	//----- nvinfo : EIATTR_KPARAM_INFO
	.align		4
.L_29:
        /*0098*/ 	.byte	0x04, 0x17
        /*009a*/ 	.short	(.L_31 - .L_30)
.L_30:
        /*009c*/ 	.word	0x00000000
        /*00a0*/ 	.short	0x0004
        /*00a2*/ 	.short	0x0020
        /*00a4*/ 	.byte	0x00, 0xf4, 0x21, 0x00


	//----- nvinfo : EIATTR_KPARAM_INFO
	.align		4
.L_31:
        /*00a8*/ 	.byte	0x04, 0x17
        /*00aa*/ 	.short	(.L_33 - .L_32)
.L_32:
        /*00ac*/ 	.word	0x00000000
        /*00b0*/ 	.short	0x0003
        /*00b2*/ 	.short	0x0018
        /*00b4*/ 	.byte	0x00, 0xf4, 0x21, 0x00


	//----- nvinfo : EIATTR_KPARAM_INFO
	.align		4
.L_33:
        /*00b8*/ 	.byte	0x04, 0x17
        /*00ba*/ 	.short	(.L_35 - .L_34)
.L_34:
        /*00bc*/ 	.word	0x00000000
        /*00c0*/ 	.short	0x0002
        /*00c2*/ 	.short	0x0010
        /*00c4*/ 	.byte	0x00, 0xf4, 0x21, 0x00


	//----- nvinfo : EIATTR_KPARAM_INFO
	.align		4
.L_35:
        /*00c8*/ 	.byte	0x04, 0x17
        /*00ca*/ 	.short	(.L_37 - .L_36)
.L_36:
        /*00cc*/ 	.word	0x00000000
        /*00d0*/ 	.short	0x0001
        /*00d2*/ 	.short	0x0008
        /*00d4*/ 	.byte	0x00, 0xf4, 0x21, 0x00


	//----- nvinfo : EIATTR_KPARAM_INFO
	.align		4
.L_37:
        /*00d8*/ 	.byte	0x04, 0x17
        /*00da*/ 	.short	(.L_39 - .L_38)
.L_38:
        /*00dc*/ 	.word	0x00000000
        /*00e0*/ 	.short	0x0000
        /*00e2*/ 	.short	0x0000
        /*00e4*/ 	.byte	0x00, 0xf4, 0x21, 0x00


	//----- nvinfo : EIATTR_SPARSE_MMA_MASK
	.align		4
.L_39:
        /*00e8*/ 	.byte	0x03, 0x50
        /*00ea*/ 	.short	0x0000


	//----- nvinfo : EIATTR_MAXREG_COUNT
	.align		4
        /*00ec*/ 	.byte	0x03, 0x1b
        /*00ee*/ 	.short	0x00ff


	//----- nvinfo : EIATTR_EXIT_INSTR_OFFSETS
	.align		4
        /*00f0*/ 	.byte	0x04, 0x1c
        /*00f2*/ 	.short	(.L_41 - .L_40)


	//   ....[0]....
.L_40:
        /*00f4*/ 	.word	0x00000970


	//   ....[1]....
        /*00f8*/ 	.word	0x00000990


	//----- nvinfo : EIATTR_REQNTID
	.align		4
.L_41:
        /*00fc*/ 	.byte	0x04, 0x10
        /*00fe*/ 	.short	(.L_43 - .L_42)
.L_42:
        /*0100*/ 	.word	0x00000080
        /*0104*/ 	.word	0x00000001
        /*0108*/ 	.word	0x00000001


	//----- nvinfo : EIATTR_CBANK_PARAM_SIZE
	.align		4
.L_43:
        /*010c*/ 	.byte	0x03, 0x19
        /*010e*/ 	.short	0x006c


	//----- nvinfo : EIATTR_PARAM_CBANK
	.align		4
        /*0110*/ 	.byte	0x04, 0x0a
        /*0112*/ 	.short	(.L_45 - .L_44)
	.align		4
.L_44:
        /*0114*/ 	.word	index@(.nv.constant0.triton_poi_fused__native_batch_norm_legit_no_training_add_convolution_93)
        /*0118*/ 	.short	0x0210
        /*011a*/ 	.short	0x006c


	//----- nvinfo : EIATTR_SW_WAR
	.align		4
.L_45:
        /*011c*/ 	.byte	0x04, 0x36
        /*011e*/ 	.short	(.L_47 - .L_46)
.L_46:
        /*0120*/ 	.word	0x00000008
.L_47:


//--------------------- .nv.callgraph             --------------------------
	.section	.nv.callgraph,"",@"SHT_CUDA_CALLGRAPH"
	.align	4
	.sectionentsize	8
	.align		4
        /*0000*/ 	.word	0x00000000
	.align		4
        /*0004*/ 	.word	0xffffffff
	.align		4
        /*0008*/ 	.word	0x00000000
	.align		4
        /*000c*/ 	.word	0xfffffffe
	.align		4
        /*0010*/ 	.word	0x00000000
	.align		4
        /*0014*/ 	.word	0xfffffffd
	.align		4
        /*0018*/ 	.word	0x00000000
	.align		4
        /*001c*/ 	.word	0xfffffffc


//--------------------- .nv.constant4             --------------------------
	.section	.nv.constant4,"a",@progbits
	.align	8
	.align		8
.nv.constant4:
        /*0000*/ 	.dword	_$_str
	.align		8
        /*0008*/ 	.dword	_$_str_$_2


//--------------------- .text.triton_poi_fused__native_batch_norm_legit_no_training_add_convolution_93 --------------------------
	.section	.text.triton_poi_fused__native_batch_norm_legit_no_training_add_convolution_93,"ax",@progbits
	.align	128
        .global         triton_poi_fused__native_batch_norm_legit_no_training_add_convolution_93
        .type           triton_poi_fused__native_batch_norm_legit_no_training_add_convolution_93,@function
        .size           triton_poi_fused__native_batch_norm_legit_no_training_add_convolution_93,(.L_x_1 - triton_poi_fused__native_batch_norm_legit_no_training_add_convolution_93)
        .other          triton_poi_fused__native_batch_norm_legit_no_training_add_convolution_93,@"STO_CUDA_ENTRY STV_DEFAULT"
triton_poi_fused__native_batch_norm_legit_no_training_add_convolution_93:
.text.triton_poi_fused__native_batch_norm_legit_no_training_add_convolution_93:
[----:B------:R-:W0:Y:S01]  /*0000*/  LDC R1, c[0x0][0x28] ;  /* 0x00000a00ff017b82 */ /* 0x000e220000000800 */
[----:B------:R-:W1:Y:S07]  /*0010*/  S2R R0, SR_TID.X ;  /* 0x0000000000007919 */ /* 0x000e6e0000002100 */
[----:B------:R-:W2:Y:S01]  /*0020*/  LDC.64 R4, c[0x0][0x238] ;  /* 0x00008e00ff047b82 */ /* 0x000ea20000000a00 */
[----:B------:R-:W-:Y:S01]  /*0030*/  CS2R R18, SRZ ;  /* 0x0000000000127805 */ /* 0x000fe2000001ff00 */
[----:B------:R-:W3:Y:S01]  /*0040*/  S2R R3, SR_CTAID.X ;  /* 0x0000000000037919 */ /* 0x000ee20000002500 */
[----:B------:R-:W-:Y:S01]  /*0050*/  CS2R R14, SRZ ;  /* 0x00000000000e7805 */ /* 0x000fe2000001ff00 */
[----:B------:R-:W-:-:S04]  /*0060*/  ULDC.64 UR4, c[0x0][0x208] ;  /* 0x0000820000047ab9 */ /* 0x000fc80000000a00 */
[----:B------:R-:W4:Y:S01]  /*0070*/  LDC.64 R8, c[0x0][0x258] ;  /* 0x00009600ff087b82 */ /* 0x000f220000000a00 */
[----:B------:R-:W-:Y:S01]  /*0080*/  HFMA2.MMA R10, -RZ, RZ, 0, 0 ;  /* 0x00000000ff0a7435 */ /* 0x000fe200000001ff */
[----:B------:R-:W-:-:S06]  /*0090*/  CS2R R24, SRZ ;  /* 0x0000000000187805 */ /* 0x000fcc000001ff00 */
[----:B------:R-:W5:Y:S08]  /*00a0*/  LDC.64 R28, c[0x0][0x230] ;  /* 0x00008c00ff1c7b82 */ /* 0x000f700000000a00 */
[----:B------:R-:W4:Y:S01]  /*00b0*/  LDC.64 R16, c[0x0][0x240] ;  /* 0x00009000ff107b82 */ /* 0x000f220000000a00 */
[----:B-1----:R-:W-:-:S04]  /*00c0*/  SHF.L.U32 R0, R0, 0x1, RZ ;  /* 0x0000000100007819 */ /* 0x002fc800000006ff */
[----:B------:R-:W-:-:S04]  /*00d0*/  LOP3.LUT R0, R0, 0xfe, RZ, 0xc0, !PT ;  /* 0x000000fe00007812 */ /* 0x000fc800078ec0ff */
[----:B---3--:R-:W-:-:S04]  /*00e0*/  LEA R2, R3, R0, 0x8 ;  /* 0x0000000003027211 */ /* 0x008fc800078e40ff */
[----:B------:R-:W-:Y:S01]  /*00f0*/  IADD3 R3, R2, 0x1, RZ ;  /* 0x0000000102037810 */ /* 0x000fe20007ffe0ff */
[C---:B------:R-:W-:Y:S01]  /*0100*/  IMAD.HI R0, R2.reuse, 0x2f149903, RZ ;  /* 0x2f14990302007827 */ /* 0x040fe200078e02ff */
[----:B------:R-:W-:-:S04]  /*0110*/  ISETP.GE.AND P0, PT, R2, 0x5700, PT ;  /* 0x000057000200780c */ /* 0x000fc80003f06270 */
[----:B------:R-:W-:-:S04]  /*0120*/  SHF.R.U32.HI R7, RZ, 0x1f, R0 ;  /* 0x0000001fff077819 */ /* 0x000fc80000011600 */
[----:B------:R-:W-:Y:S01]  /*0130*/  LEA.HI.SX32 R7, R0, R7, 0x1c ;  /* 0x0000000700077211 */ /* 0x000fe200078fe2ff */
[----:B------:R-:W-:-:S04]  /*0140*/  IMAD.HI R0, R3, 0x2f149903, RZ ;  /* 0x2f14990303007827 */ /* 0x000fc800078e02ff */
[----:B------:R-:W-:Y:S01]  /*0150*/  IMAD R11, R7, -0x57, R2 ;  /* 0xffffffa9070b7824 */ /* 0x000fe200078e0202 */
[----:B------:R-:W-:-:S03]  /*0160*/  SHF.R.U32.HI R13, RZ, 0x1f, R0 ;  /* 0x0000001fff0d7819 */ /* 0x000fc60000011600 */
[----:B--2---:R-:W-:Y:S01]  /*0170*/  IMAD.WIDE R6, R11, 0x4, R4 ;  /* 0x000000040b067825 */ /* 0x004fe200078e0204 */
[----:B------:R-:W-:Y:S02]  /*0180*/  LEA.HI.SX32 R0, R0, R13, 0x1c ;  /* 0x0000000d00007211 */ /* 0x000fe400078fe2ff */
[----:B------:R-:W1:Y:S02]  /*0190*/  LDC.64 R12, c[0x0][0x228] ;  /* 0x00008a00ff0c7b82 */ /* 0x000e640000000a00 */
[----:B------:R2:W3:Y:S01]  /*01a0*/  @!P0 LDG.E.EL R18, desc[UR4][R6.64] ;  /* 0x0000000406128981 */ /* 0x0004e2000c2e1900 */
[----:B------:R-:W-:-:S04]  /*01b0*/  IMAD R3, R0, -0x57, R3 ;  /* 0xffffffa900037824 */ /* 0x000fc800078e0203 */
[----:B------:R-:W-:Y:S02]  /*01c0*/  IMAD.WIDE R20, R3, 0x4, R4 ;  /* 0x0000000403147825 */ /* 0x000fe400078e0204 */
[----:B------:R-:W2:Y:S03]  /*01d0*/  LDC.64 R4, c[0x0][0x220] ;  /* 0x00008800ff047b82 */ /* 0x000ea60000000a00 */
[----:B------:R-:W3:Y:S01]  /*01e0*/  @!P0 LDG.E.EL R15, desc[UR4][R20.64] ;  /* 0x00000004140f8981 */ /* 0x000ee2000c2e1900 */
[----:B----4-:R-:W-:-:S05]  /*01f0*/  IMAD.WIDE R22, R11, 0x4, R8 ;  /* 0x000000040b167825 */ /* 0x010fca00078e0208 */
[----:B------:R4:W3:Y:S01]  /*0200*/  @!P0 LDG.E.EL R10, desc[UR4][R22.64] ;  /* 0x00000004160a8981 */ /* 0x0008e2000c2e1900 */
[----:B------:R-:W-:Y:S01]  /*0210*/  CS2R R26, SRZ ;  /* 0x00000000001a7805 */ /* 0x000fe2000001ff00 */
[----:B------:R-:W-:-:S04]  /*0220*/  IMAD.WIDE R8, R3, 0x4, R8 ;  /* 0x0000000403087825 */ /* 0x000fc800078e0208 */
[--C-:B--2---:R-:W-:Y:S01]  /*0230*/  IMAD.WIDE R6, R11, 0x4, R4.reuse ;  /* 0x000000040b067825 */ /* 0x104fe200078e0204 */
[----:B----4-:R-:W2:Y:S01]  /*0240*/  LDC.64 R22, c[0x0][0x248] ;  /* 0x00009200ff167b82 */ /* 0x010ea20000000a00 */
[----:B------:R-:W4:Y:S02]  /*0250*/  @!P0 LDG.E.EL R26, desc[UR4][R8.64] ;  /* 0x00000004081a8981 */ /* 0x000f24000c2e1900 */
[----:B------:R-:W-:Y:S02]  /*0260*/  IMAD.WIDE R4, R3, 0x4, R4 ;  /* 0x0000000403047825 */ /* 0x000fe400078e0204 */
[----:B------:R-:W4:Y:S04]  /*0270*/  @!P0 LDG.E.EL R25, desc[UR4][R6.64] ;  /* 0x0000000406198981 */ /* 0x000f28000c2e1900 */
[----:B------:R1:W4:Y:S02]  /*0280*/  @!P0 LDG.E.EL R24, desc[UR4][R4.64] ;  /* 0x0000000404188981 */ /* 0x000324000c2e1900 */
[----:B-1----:R-:W-:-:S04]  /*0290*/  IMAD.WIDE R4, R11, 0x4, R12 ;  /* 0x000000040b047825 */ /* 0x002fc800078e020c */
[----:B------:R-:W-:Y:S01]  /*02a0*/  IMAD.WIDE R12, R3, 0x4, R12 ;  /* 0x00000004030c7825 */ /* 0x000fe200078e020c */
[----:B0-----:R-:W-:Y:S01]  /*02b0*/  CS2R R6, SRZ ;  /* 0x0000000000067805 */ /* 0x001fe2000001ff00 */
[----:B------:R-:W4:Y:S04]  /*02c0*/  @!P0 LDG.E.EL R27, desc[UR4][R4.64] ;  /* 0x00000004041b8981 */ /* 0x000f28000c2e1900 */
[----:B------:R0:W4:Y:S01]  /*02d0*/  @!P0 LDG.E.EL R14, desc[UR4][R12.64] ;  /* 0x000000040c0e8981 */ /* 0x000122000c2e1900 */
[----:B-----5:R-:W-:-:S05]  /*02e0*/  IMAD.WIDE R20, R11, 0x4, R28 ;  /* 0x000000040b147825 */ /* 0x020fca00078e021c */
[----:B------:R1:W5:Y:S01]  /*02f0*/  @!P0 LDG.E.EL R7, desc[UR4][R20.64] ;  /* 0x0000000414078981 */ /* 0x000362000c2e1900 */
[----:B0-----:R-:W0:Y:S01]  /*0300*/  LDC.64 R12, c[0x0][0x250] ;  /* 0x00009400ff0c7b82 */ /* 0x001e220000000a00 */
[----:B------:R-:W-:Y:S02]  /*0310*/  CS2R R4, SRZ ;  /* 0x0000000000047805 */ /* 0x000fe4000001ff00 */
[----:B------:R-:W-:Y:S01]  /*0320*/  CS2R R8, SRZ ;  /* 0x0000000000087805 */ /* 0x000fe2000001ff00 */
[----:B-1----:R-:W-:-:S04]  /*0330*/  IMAD.WIDE R20, R11, 0x4, R16 ;  /* 0x000000040b147825 */ /* 0x002fc800078e0210 */
[C---:B------:R-:W-:Y:S01]  /*0340*/  IMAD.WIDE R16, R3.reuse, 0x4, R16 ;  /* 0x0000000403107825 */ /* 0x040fe200078e0210 */
[----:B------:R2:W4:Y:S03]  /*0350*/  @!P0 LDG.E.EL R4, desc[UR4][R20.64] ;  /* 0x0000000414048981 */ /* 0x000526000c2e1900 */
[----:B------:R-:W-:Y:S01]  /*0360*/  IMAD.WIDE R28, R3, 0x4, R28 ;  /* 0x00000004031c7825 */ /* 0x000fe200078e021c */
[----:B------:R1:W4:Y:S04]  /*0370*/  @!P0 LDG.E.EL R5, desc[UR4][R16.64] ;  /* 0x0000000410058981 */ /* 0x000328000c2e1900 */
[----:B------:R0:W4:Y:S01]  /*0380*/  @!P0 LDG.E.EL R8, desc[UR4][R28.64] ;  /* 0x000000041c088981 */ /* 0x000122000c2e1900 */
[C---:B--2---:R-:W-:Y:S01]  /*0390*/  IMAD.WIDE R20, R11.reuse, 0x4, R22 ;  /* 0x000000040b147825 */ /* 0x044fe200078e0216 */
[----:B-1----:R-:W1:Y:S04]  /*03a0*/  LDC.64 R16, c[0x0][0x260] ;  /* 0x00009800ff107b82 */ /* 0x002e680000000a00 */
[----:B------:R-:W2:Y:S01]  /*03b0*/  @!P0 LDG.E.EL R9, desc[UR4][R20.64] ;  /* 0x0000000414098981 */ /* 0x000ea2000c2e1900 */
[----:B0-----:R-:W-:-:S04]  /*03c0*/  IMAD.WIDE R28, R11, 0x4, R12 ;  /* 0x000000040b1c7825 */ /* 0x001fc800078e020c */
[C---:B------:R-:W-:Y:S01]  /*03d0*/  IMAD.WIDE R12, R3.reuse, 0x4, R12 ;  /* 0x00000004030c7825 */ /* 0x040fe200078e020c */
[----:B------:R-:W2:Y:S04]  /*03e0*/  @!P0 LDG.E.EL R19, desc[UR4][R28.64] ;  /* 0x000000041c138981 */ /* 0x000ea8000c2e1900 */
[----:B------:R0:W2:Y:S01]  /*03f0*/  @!P0 LDG.E.EL R6, desc[UR4][R12.64] ;  /* 0x000000040c068981 */ /* 0x0000a2000c2e1900 */
[----:B------:R-:W-:Y:S01]  /*0400*/  MOV R0, RZ ;  /* 0x000000ff00007202 */ /* 0x000fe20000000f00 */
[----:B------:R-:W-:-:S05]  /*0410*/  IMAD.WIDE R22, R3, 0x4, R22 ;  /* 0x0000000403167825 */ /* 0x000fca00078e0216 */
[----:B------:R1:W2:Y:S01]  /*0420*/  @!P0 LDG.E.EL R0, desc[UR4][R22.64] ;  /* 0x0000000416008981 */ /* 0x0002a2000c2e1900 */
[----:B0-----:R-:W0:Y:S01]  /*0430*/  LDC.64 R12, c[0x0][0x268] ;  /* 0x00009a00ff0c7b82 */ /* 0x001e220000000a00 */
[----:B-1----:R-:W-:Y:S01]  /*0440*/  IMAD.WIDE R22, R11, 0x4, R16 ;  /* 0x000000040b167825 */ /* 0x002fe200078e0210 */
[----:B------:R-:W-:-:S03]  /*0450*/  MOV R20, RZ ;  /* 0x000000ff00147202 */ /* 0x000fc60000000f00 */
[----:B------:R-:W-:-:S05]  /*0460*/  IMAD.WIDE R16, R3, 0x4, R16 ;  /* 0x0000000403107825 */ /* 0x000fca00078e0210 */
[----:B------:R-:W2:Y:S01]  /*0470*/  @!P0 LDG.E.EL R20, desc[UR4][R16.64] ;  /* 0x0000000410148981 */ /* 0x000ea2000c2e1900 */
[----:B---3--:R-:W-:Y:S01]  /*0480*/  FADD R21, R18, 9.9999997473787516356e-06 ;  /* 0x3727c5ac12157421 */ /* 0x008fe20000000000 */
[----:B------:R-:W-:-:S05]  /*0490*/  FADD R15, R15, 9.9999997473787516356e-06 ;  /* 0x3727c5ac0f0f7421 */ /* 0x000fca0000000000 */
[----:B------:R-:W1:Y:S08]  /*04a0*/  MUFU.SQRT R21, R21 ;  /* 0x0000001500157308 */ /* 0x000e700000002000 */
[----:B------:R-:W3:Y:S01]  /*04b0*/  MUFU.SQRT R29, R15 ;  /* 0x0000000f001d7308 */ /* 0x000ee20000002000 */
[----:B------:R-:W-:Y:S01]  /*04c0*/  HFMA2.MMA R18, -RZ, RZ, 0, 0 ;  /* 0x00000000ff127435 */ /* 0x000fe200000001ff */
[----:B-1----:R-:W-:-:S02]  /*04d0*/  FSETP.GT.AND P1, PT, R21, 8.50705917302346158658e+37, PT ;  /* 0x7e8000001500780b */ /* 0x002fc40003f24000 */
[----:B------:R-:W-:-:S07]  /*04e0*/  FSETP.GEU.AND P4, PT, R21, 1.175494350822287508e-38, PT ;  /* 0x008000001500780b */ /* 0x000fce0003f8e000 */
[----:B------:R1:W2:Y:S01]  /*04f0*/  @!P0 LDG.E.EL R18, desc[UR4][R22.64] ;  /* 0x0000000416128981 */ /* 0x0002a2000c2e1900 */
[C---:B---3--:R-:W-:Y:S02]  /*0500*/  FSETP.GT.AND P2, PT, R29.reuse, 8.50705917302346158658e+37, PT ;  /* 0x7e8000001d00780b */ /* 0x048fe40003f44000 */
[----:B------:R-:W-:Y:S01]  /*0510*/  FSETP.GEU.AND P5, PT, R29, 1.175494350822287508e-38, PT ;  /* 0x008000001d00780b */ /* 0x000fe20003fae000 */
[----:B-1----:R-:W-:Y:S01]  /*0520*/  HFMA2.MMA R23, -RZ, RZ, 0, 0 ;  /* 0x00000000ff177435 */ /* 0x002fe200000001ff */
[----:B------:R-:W-:Y:S01]  /*0530*/  FADD R28, R10, 9.9999997473787516356e-06 ;  /* 0x3727c5ac0a1c7421 */ /* 0x000fe20000000000 */
[----:B0-----:R-:W-:-:S04]  /*0540*/  IMAD.WIDE R10, R11, 0x4, R12 ;  /* 0x000000040b0a7825 */ /* 0x001fc800078e020c */
[----:B------:R-:W-:-:S04]  /*0550*/  @P1 FMUL R21, R21, 0.25 ;  /* 0x3e80000015151820 */ /* 0x000fc80000400000 */
[----:B------:R-:W-:Y:S01]  /*0560*/  @P2 FMUL R29, R29, 0.25 ;  /* 0x3e8000001d1d2820 */ /* 0x000fe20000400000 */
[----:B------:R0:W3:Y:S03]  /*0570*/  @!P0 LDG.E.EL R23, desc[UR4][R10.64] ;  /* 0x000000040a178981 */ /* 0x0000e6000c2e1900 */
[----:B------:R-:W-:Y:S01]  /*0580*/  @!P5 FMUL R29, R29, 16777216 ;  /* 0x4b8000001d1dd820 */ /* 0x000fe20000400000 */
[----:B------:R-:W-:Y:S01]  /*0590*/  @!P4 FMUL R21, R21, 16777216 ;  /* 0x4b8000001515c820 */ /* 0x000fe20000400000 */
[----:B0-----:R-:W0:Y:S03]  /*05a0*/  LDC.64 R10, c[0x0][0x218] ;  /* 0x00008600ff0a7b82 */ /* 0x001e260000000a00 */
[----:B------:R-:W1:Y:S01]  /*05b0*/  MUFU.RCP R22, R21 ;  /* 0x0000001500167308 */ /* 0x000e620000001000 */
[----:B------:R-:W-:-:S07]  /*05c0*/  MOV R15, 0x3e800000 ;  /* 0x3e800000000f7802 */ /* 0x000fce0000000f00 */
[----:B------:R-:W1:Y:S01]  /*05d0*/  MUFU.RCP R29, R29 ;  /* 0x0000001d001d7308 */ /* 0x000e620000001000 */
[C---:B------:R-:W-:Y:S02]  /*05e0*/  FSEL R17, R15.reuse, 1, P1 ;  /* 0x3f8000000f117808 */ /* 0x040fe40000800000 */
[----:B------:R-:W-:-:S03]  /*05f0*/  FSEL R16, R15, 1, P2 ;  /* 0x3f8000000f107808 */ /* 0x000fc60001000000 */
[----:B------:R-:W-:Y:S02]  /*0600*/  @!P4 FMUL R17, R17, 16777216 ;  /* 0x4b8000001111c820 */ /* 0x000fe40000400000 */
[----:B------:R-:W-:Y:S02]  /*0610*/  @!P5 FMUL R16, R16, 16777216 ;  /* 0x4b8000001010d820 */ /* 0x000fe40000400000 */
[----:B-1----:R-:W-:Y:S02]  /*0620*/  FMUL R22, R22, R17 ;  /* 0x0000001116167220 */ /* 0x002fe40000400000 */
[----:B------:R-:W-:Y:S01]  /*0630*/  FMUL R21, R29, R16 ;  /* 0x000000101d157220 */ /* 0x000fe20000400000 */
[----:B------:R-:W-:Y:S01]  /*0640*/  CS2R R16, SRZ ;  /* 0x0000000000107805 */ /* 0x000fe2000001ff00 */
[----:B0-----:R-:W-:-:S05]  /*0650*/  IMAD.WIDE R10, R2, 0x4, R10 ;  /* 0x00000004020a7825 */ /* 0x001fca00078e020a */
[----:B------:R-:W4:Y:S01]  /*0660*/  @!P0 LDG.E.64 R16, desc[UR4][R10.64] ;  /* 0x000000040a108981 */ /* 0x000f22000c1e1b00 */
[----:B------:R-:W0:Y:S02]  /*0670*/  MUFU.SQRT R28, R28 ;  /* 0x0000001c001c7308 */ /* 0x000e240000002000 */
[C---:B0-----:R-:W-:Y:S02]  /*0680*/  FSETP.GT.AND P3, PT, R28.reuse, 8.50705917302346158658e+37, PT ;  /* 0x7e8000001c00780b */ /* 0x041fe40003f64000 */
[----:B------:R-:W-:Y:S01]  /*0690*/  FSETP.GEU.AND P6, PT, R28, 1.175494350822287508e-38, PT ;  /* 0x008000001c00780b */ /* 0x000fe20003fce000 */
[----:B------:R-:W-:Y:S01]  /*06a0*/  IMAD.WIDE R12, R3, 0x4, R12 ;  /* 0x00000004030c7825 */ /* 0x000fe200078e020c */
[----:B------:R-:W-:-:S09]  /*06b0*/  HFMA2.MMA R3, -RZ, RZ, 0, 0 ;  /* 0x00000000ff037435 */ /* 0x000fd200000001ff */
[----:B------:R-:W-:Y:S01]  /*06c0*/  @P3 FMUL R28, R28, 0.25 ;  /* 0x3e8000001c1c3820 */ /* 0x000fe20000400000 */
[----:B------:R0:W5:Y:S03]  /*06d0*/  @!P0 LDG.E.EL R3, desc[UR4][R12.64] ;  /* 0x000000040c038981 */ /* 0x000166000c2e1900 */
[----:B------:R-:W-:-:S06]  /*06e0*/  @!P6 FMUL R28, R28, 16777216 ;  /* 0x4b8000001c1ce820 */ /* 0x000fcc0000400000 */
[----:B------:R-:W1:Y:S01]  /*06f0*/  MUFU.RCP R28, R28 ;  /* 0x0000001c001c7308 */ /* 0x000e620000001000 */
[----:B0-----:R-:W-:-:S05]  /*0700*/  FSEL R13, R15, 1, P3 ;  /* 0x3f8000000f0d7808 */ /* 0x001fca0001800000 */
[----:B------:R-:W-:-:S04]  /*0710*/  @!P6 FMUL R13, R13, 16777216 ;  /* 0x4b8000000d0de820 */ /* 0x000fc80000400000 */
[----:B-1----:R-:W-:Y:S01]  /*0720*/  FMUL R12, R28, R13 ;  /* 0x0000000d1c0c7220 */ /* 0x002fe20000400000 */
[----:B----4-:R-:W-:-:S04]  /*0730*/  FADD R16, R27, R16 ;  /* 0x000000101b107221 */ /* 0x010fc80000000000 */
[----:B--2---:R-:W-:-:S04]  /*0740*/  FADD R19, R16, -R19 ;  /* 0x8000001310137221 */ /* 0x004fc80000000000 */
[----:B------:R-:W-:Y:S02]  /*0750*/  FMUL R28, R12, R19 ;  /* 0x000000130c1c7220 */ /* 0x000fe40000400000 */
[----:B------:R-:W0:Y:S02]  /*0760*/  LDC.64 R12, c[0x0][0x210] ;  /* 0x00008400ff0c7b82 */ /* 0x000e240000000a00 */
[----:B---3--:R-:W-:Y:S01]  /*0770*/  FFMA R23, R28, R18, R23 ;  /* 0x000000121c177223 */ /* 0x008fe20000000017 */
[----:B------:R-:W-:Y:S01]  /*0780*/  CS2R R18, SRZ ;  /* 0x0000000000127805 */ /* 0x000fe2000001ff00 */
[----:B0-----:R-:W-:-:S05]  /*0790*/  IMAD.WIDE R12, R2, 0x4, R12 ;  /* 0x00000004020c7825 */ /* 0x001fca00078e020c */
[----:B------:R-:W2:Y:S01]  /*07a0*/  @!P0 LDG.E.64 R18, desc[UR4][R12.64] ;  /* 0x000000040c128981 */ /* 0x000ea2000c1e1b00 */
[----:B------:R-:W-:-:S04]  /*07b0*/  FADD R27, R26, 9.9999997473787516356e-06 ;  /* 0x3727c5ac1a1b7421 */ /* 0x000fc80000000000 */
[----:B------:R-:W0:Y:S02]  /*07c0*/  MUFU.SQRT R28, R27 ;  /* 0x0000001b001c7308 */ /* 0x000e240000002000 */
[C---:B0-----:R-:W-:Y:S02]  /*07d0*/  FSETP.GT.AND P1, PT, R28.reuse, 8.50705917302346158658e+37, PT ;  /* 0x7e8000001c00780b */ /* 0x041fe40003f24000 */
[----:B------:R-:W-:-:S11]  /*07e0*/  FSETP.GEU.AND P2, PT, R28, 1.175494350822287508e-38, PT ;  /* 0x008000001c00780b */ /* 0x000fd60003f4e000 */
[----:B------:R-:W-:-:S04]  /*07f0*/  @P1 FMUL R28, R28, 0.25 ;  /* 0x3e8000001c1c1820 */ /* 0x000fc80000400000 */
[----:B------:R-:W-:-:S04]  /*0800*/  @!P2 FMUL R28, R28, 16777216 ;  /* 0x4b8000001c1ca820 */ /* 0x000fc80000400000 */
[----:B------:R-:W0:Y:S01]  /*0810*/  MUFU.RCP R26, R28 ;  /* 0x0000001c001a7308 */ /* 0x000e220000001000 */
[----:B------:R-:W-:-:S05]  /*0820*/  FSEL R15, R15, 1, P1 ;  /* 0x3f8000000f0f7808 */ /* 0x000fca0000800000 */
[----:B------:R-:W-:Y:S01]  /*0830*/  @!P2 FMUL R15, R15, 16777216 ;  /* 0x4b8000000f0fa820 */ /* 0x000fe20000400000 */
[----:B------:R-:W-:-:S03]  /*0840*/  FADD R17, R14, R17 ;  /* 0x000000110e117221 */ /* 0x000fc60000000000 */
[----:B0-----:R-:W-:Y:S02]  /*0850*/  FMUL R26, R26, R15 ;  /* 0x0000000f1a1a7220 */ /* 0x001fe40000400000 */
[----:B------:R-:W0:Y:S02]  /*0860*/  LDC.64 R14, c[0x0][0x270] ;  /* 0x00009c00ff0e7b82 */ /* 0x000e240000000a00 */
[----:B0-----:R-:W-:-:S04]  /*0870*/  IMAD.WIDE R14, R2, 0x4, R14 ;  /* 0x00000004020e7825 */ /* 0x001fc800078e020e */
[----:B--2---:R-:W-:Y:S01]  /*0880*/  FADD R18, R25, R18 ;  /* 0x0000001219127221 */ /* 0x004fe20000000000 */
[----:B------:R-:W-:Y:S01]  /*0890*/  FADD R19, R24, R19 ;  /* 0x0000001318137221 */ /* 0x000fe20000000000 */
[----:B------:R-:W-:Y:S02]  /*08a0*/  FADD R25, R17, -R6 ;  /* 0x8000000611197221 */ /* 0x000fe40000000000 */
[----:B-----5:R-:W-:Y:S01]  /*08b0*/  FADD R7, R18, -R7 ;  /* 0x8000000712077221 */ /* 0x020fe20000000000 */
[----:B------:R-:W-:Y:S01]  /*08c0*/  FADD R8, R19, -R8 ;  /* 0x8000000813087221 */ /* 0x000fe20000000000 */
[----:B------:R-:W-:Y:S02]  /*08d0*/  FMUL R26, R26, R25 ;  /* 0x000000191a1a7220 */ /* 0x000fe40000400000 */
[----:B------:R-:W-:Y:S01]  /*08e0*/  FMUL R22, R22, R7 ;  /* 0x0000000716167220 */ /* 0x000fe20000400000 */
[----:B------:R-:W-:Y:S01]  /*08f0*/  FMUL R21, R21, R8 ;  /* 0x0000000815157220 */ /* 0x000fe20000400000 */
[----:B------:R-:W-:Y:S01]  /*0900*/  FFMA R3, R26, R20, R3 ;  /* 0x000000141a037223 */ /* 0x000fe20000000003 */
[----:B------:R0:W-:Y:S01]  /*0910*/  @!P0 STG.E.64 desc[UR4][R12.64], R18 ;  /* 0x000000120c008986 */ /* 0x0001e2000c101b04 */
[----:B------:R-:W-:Y:S01]  /*0920*/  FFMA R4, R22, R4, R9 ;  /* 0x0000000416047223 */ /* 0x000fe20000000009 */
[----:B------:R-:W-:-:S02]  /*0930*/  FFMA R0, R21, R5, R0 ;  /* 0x0000000515007223 */ /* 0x000fc40000000000 */
[----:B------:R0:W-:Y:S01]  /*0940*/  @!P0 STG.E.64 desc[UR4][R10.64], R16 ;  /* 0x000000100a008986 */ /* 0x0001e2000c101b04 */
[----:B------:R-:W-:Y:S01]  /*0950*/  FADD R2, R23, R4 ;  /* 0x0000000417027221 */ /* 0x000fe20000000000 */
[----:B------:R-:W-:Y:S01]  /*0960*/  FADD R3, R3, R0 ;  /* 0x0000000003037221 */ /* 0x000fe20000000000 */
[----:B0-----:R-:W-:Y:S06]  /*0970*/  @P0 EXIT ;  /* 0x000000000000094d */ /* 0x001fec0003800000 */
[----:B------:R-:W-:Y:S01]  /*0980*/  STG.E.64 desc[UR4][R14.64], R2 ;  /* 0x000000020e007986 */ /* 0x000fe2000c101b04 */
[----:B------:R-:W-:Y:S05]  /*0990*/  EXIT ;  /* 0x000000000000794d */ /* 0x000fea0003800000 */
.L_x_0:
[----:B------:R-:W-:-:S00]  /*09a0*/  BRA `(.L_x_0) ;  /* 0xfffffffc00fc7947 */ /* 0x000fc0000383ffff */
[----:B------:R-:W-:-:S00]  /*09b0*/  NOP ;  /* 0x0000000000007918 */ /* 0x000fc00000000000 */
        /* <DEDUP_REMOVED lines=12> */
.L_x_1:


//--------------------- .nv.global.init           --------------------------
	.section	.nv.global.init,"aw",@progbits
.nv.global.init:
	.type		_$_str,@object
	.size		_$_str,(_$_str_$_2 - _$_str)
_$_str:
        /*0000*/ 	.byte	0x5f, 0x5f, 0x43, 0x55, 0x44, 0x41, 0x5f, 0x46, 0x54, 0x5a, 0x00
	.type		_$_str_$_2,@object
	.size		_$_str_$_2,(.L_1 - _$_str_$_2)
_$_str_$_2:
        /*000b*/ 	.byte	0x5f, 0x5f, 0x43, 0x55, 0x44, 0x41, 0x5f, 0x50, 0x52, 0x45, 0x43, 0x5f, 0x53, 0x51, 0x52, 0x54
        /*001b*/ 	.byte	0x00
.L_1:


//--------------------- .nv.constant0.triton_poi_fused__native_batch_norm_legit_no_training_add_convolution_93 --------------------------
	.section	.nv.constant0.triton_poi_fused__native_batch_norm_legit_no_training_add_convolution_93,"a",@progbits
	.sectionflags	@""
	.align	4
.nv.constant0.triton_poi_fused__native_batch_norm_legit_no_training_add_convolution_93:
	.zero		636
